//
// Generated by NVIDIA NVVM Compiler
//
// Compiler Build ID: CL-36424714
// Cuda compilation tools, release 13.0, V13.0.88
// Based on NVVM 20.0.0
//

.version 9.0
.target sm_100
.address_size 64

	// .globl	_Z20Convolution2D_kernelPdS_

.visible .entry _Z20Convolution2D_kernelPdS_(
	.param .u64 .ptr .align 1 _Z20Convolution2D_kernelPdS__param_0,
	.param .u64 .ptr .align 1 _Z20Convolution2D_kernelPdS__param_1
)
{
	.reg .pred 	%p<2>;
	.reg .b32 	%r<20>;
	.reg .b64 	%rd<18>;
	.reg .b64 	%fd<19>;

	ld.param.u64 	%rd1, [_Z20Convolution2D_kernelPdS__param_0];
	ld.param.u64 	%rd2, [_Z20Convolution2D_kernelPdS__param_1];
	mov.u32 	%r4, %ctaid.x;
	mov.u32 	%r5, %ntid.x;
	mov.u32 	%r6, %tid.x;
	mad.lo.s32 	%r1, %r4, %r5, %r6;
	mov.u32 	%r7, %ctaid.y;
	mov.u32 	%r8, %ntid.y;
	mov.u32 	%r9, %tid.y;
	mad.lo.s32 	%r10, %r7, %r8, %r9;
	add.s32 	%r2, %r10, -1;
	add.s32 	%r3, %r1, -1;
	max.u32 	%r11, %r2, %r3;
	setp.gt.u32 	%p1, %r11, 14997;
	@%p1 bra 	$L__BB0_2;
	cvta.to.global.u64 	%rd3, %rd1;
	cvta.to.global.u64 	%rd4, %rd2;
	mul.lo.s32 	%r12, %r2, 15000;
	add.s32 	%r13, %r12, %r3;
	mul.wide.u32 	%rd5, %r13, 8;
	add.s64 	%rd6, %rd3, %rd5;
	ld.global.f64 	%fd1, [%rd6];
	add.s32 	%r14, %r12, %r1;
	mul.wide.u32 	%rd7, %r14, 8;
	add.s64 	%rd8, %rd3, %rd7;
	ld.global.f64 	%fd2, [%rd8];
	mul.f64 	%fd3, %fd2, 0d3FE0000000000000;
	fma.rn.f64 	%fd4, %fd1, 0d3FC999999999999A, %fd3;
	ld.global.f64 	%fd5, [%rd8+8];
	fma.rn.f64 	%fd6, %fd5, 0dBFE999999999999A, %fd4;
	add.s32 	%r15, %r12, 15000;
	add.s32 	%r16, %r13, 15000;
	mul.wide.u32 	%rd9, %r16, 8;
	add.s64 	%rd10, %rd3, %rd9;
	ld.global.f64 	%fd7, [%rd10];
	fma.rn.f64 	%fd8, %fd7, 0dBFD3333333333333, %fd6;
	add.s32 	%r17, %r13, 15001;
	mul.wide.u32 	%rd11, %r17, 8;
	add.s64 	%rd12, %rd3, %rd11;
	ld.global.f64 	%fd9, [%rd12];
	fma.rn.f64 	%fd10, %fd9, 0d3FE3333333333333, %fd8;
	add.s32 	%r18, %r15, %r1;
	mul.wide.u32 	%rd13, %r18, 8;
	add.s64 	%rd14, %rd3, %rd13;
	ld.global.f64 	%fd11, [%rd14+8];
	fma.rn.f64 	%fd12, %fd11, 0dBFECCCCCCCCCCCCD, %fd10;
	add.s32 	%r19, %r15, %r3;
	mul.wide.u32 	%rd15, %r19, 8;
	add.s64 	%rd16, %rd3, %rd15;
	ld.global.f64 	%fd13, [%rd16+120000];
	fma.rn.f64 	%fd14, %fd13, 0d3FD999999999999A, %fd12;
	ld.global.f64 	%fd15, [%rd14+120000];
	fma.rn.f64 	%fd16, %fd15, 0d3FE6666666666666, %fd14;
	ld.global.f64 	%fd17, [%rd12+120008];
	fma.rn.f64 	%fd18, %fd17, 0d3FB999999999999A, %fd16;
	add.s64 	%rd17, %rd4, %rd11;
	st.global.f64 	[%rd17], %fd18;
$L__BB0_2:
	ret;

}


// ===== COMPILED SASS (sm_100) =====

	.target	sm_100

	.elftype	@"ET_EXEC"


//--------------------- .note.nv.tkinfo           --------------------------
	.section	.note.nv.tkinfo,"",@"SHT_NOTE"
	.sectionflags	@"SHF_NOTE_NV_TKINFO"
	.tkinfo
        /*0018*/ 	.word	0x00000002
        /*0030*/ 	.string	""
        /*0030*/ 	.string	"ptxas"
        /*0030*/ 	.string	"Cuda compilation tools, release 13.0, V13.0.88"
        /*0030*/ 	.string	"Build cuda_13.0.r13.0/compiler.36424714_0"
        /*0030*/ 	.string	"-arch sm_100 -m 64 "



//--------------------- .note.nv.cuinfo           --------------------------
	.section	.note.nv.cuinfo,"",@"SHT_NOTE"
	.sectionflags	@"SHF_NOTE_NV_CUINFO"
        /*0018*/ 	.short	0x0002
        /*001a*/ 	.short	0x0064
        /*001c*/ 	.short	0x0082
	.zero		2


//--------------------- .nv.info                  --------------------------
	.section	.nv.info,"",@"SHT_CUDA_INFO"
	.align	4


	//----- nvinfo : EIATTR_REGCOUNT
	.align		4
        /*0000*/ 	.byte	0x04, 0x2f
        /*0002*/ 	.short	(.L_1 - .L_0)
	.align		4
.L_0:
        /*0004*/ 	.word	index@(_Z20Convolution2D_kernelPdS_)
        /*0008*/ 	.word	0x0000001a


	//----- nvinfo : EIATTR_FRAME_SIZE
	.align		4
.L_1:
        /*000c*/ 	.byte	0x04, 0x11
        /*000e*/ 	.short	(.L_3 - .L_2)
	.align		4
.L_2:
        /*0010*/ 	.word	index@(_Z20Convolution2D_kernelPdS_)
        /*0014*/ 	.word	0x00000000


	//----- nvinfo : EIATTR_MIN_STACK_SIZE
	.align		4
.L_3:
        /*0018*/ 	.byte	0x04, 0x12
        /*001a*/ 	.short	(.L_5 - .L_4)
	.align		4
.L_4:
        /*001c*/ 	.word	index@(_Z20Convolution2D_kernelPdS_)
        /*0020*/ 	.word	0x00000000
.L_5:


//--------------------- .nv.compat                --------------------------
	.section	.nv.compat,"",@"SHT_CUDA_COMPAT_INFO"
	.align	4
        /*0000*/ 	.byte	0x02, 0x09, 0x00, 0x00, 0x02, 0x02, 0x01, 0x00, 0x02, 0x05, 0x05, 0x00, 0x03, 0x07, 0x01, 0x01
        /*0010*/ 	.byte	0x02, 0x03, 0x00, 0x00, 0x02, 0x06, 0x01, 0x00, 0x04, 0x0b, 0x08, 0x00, 0x01, 0x00, 0x00, 0x00
        /*0020*/ 	.byte	0x00, 0x00, 0x00, 0x00


//--------------------- .nv.info._Z20Convolution2D_kernelPdS_ --------------------------
	.section	.nv.info._Z20Convolution2D_kernelPdS_,"",@"SHT_CUDA_INFO"
	.sectionflags	@""
	.align	4


	//----- nvinfo : EIATTR_CUDA_API_VERSION
	.align		4
        /*0000*/ 	.byte	0x04, 0x37
        /*0002*/ 	.short	(.L_7 - .L_6)
.L_6:
        /*0004*/ 	.word	0x00000082


	//----- nvinfo : EIATTR_KPARAM_INFO
	.align		4
.L_7:
        /*0008*/ 	.byte	0x04, 0x17
        /*000a*/ 	.short	(.L_9 - .L_8)
.L_8:
        /*000c*/ 	.word	0x00000000
        /*0010*/ 	.short	0x0001
        /*0012*/ 	.short	0x0008
        /*0014*/ 	.byte	0x00, 0xf5, 0x21, 0x00


	//----- nvinfo : EIATTR_KPARAM_INFO
	.align		4
.L_9:
        /*0018*/ 	.byte	0x04, 0x17
        /*001a*/ 	.short	(.L_11 - .L_10)
.L_10:
        /*001c*/ 	.word	0x00000000
        /*0020*/ 	.short	0x0000
        /*0022*/ 	.short	0x0000
        /*0024*/ 	.byte	0x00, 0xf5, 0x21, 0x00


	//----- nvinfo : EIATTR_SPARSE_MMA_MASK
	.align		4
.L_11:
        /*0028*/ 	.byte	0x03, 0x50
        /*002a*/ 	.short	0x0000


	//----- nvinfo : EIATTR_MAXREG_COUNT
	.align		4
        /*002c*/ 	.byte	0x03, 0x1b
        /*002e*/ 	.short	0x00ff


	//----- nvinfo : EIATTR_MERCURY_ISA_VERSION
	.align		4
        /*0030*/ 	.byte	0x03, 0x5f
        /*0032*/ 	.short	0x0101


	//----- nvinfo : EIATTR_VRC_CTA_INIT_COUNT
	.align		4
        /*0034*/ 	.byte	0x02, 0x4a
	.zero		1
	.zero		1


	//----- nvinfo : EIATTR_EXIT_INSTR_OFFSETS
	.align		4
        /*0038*/ 	.byte	0x04, 0x1c
        /*003a*/ 	.short	(.L_13 - .L_12)


	//   ....[0]....
.L_12:
        /*003c*/ 	.word	0x000000c0


	//   ....[1]....
        /*0040*/ 	.word	0x00000410


	//----- nvinfo : EIATTR_CBANK_PARAM_SIZE
	.align		4
.L_13:
        /*0044*/ 	.byte	0x03, 0x19
        /*0046*/ 	.short	0x0010


	//----- nvinfo : EIATTR_PARAM_CBANK
	.align		4
        /*0048*/ 	.byte	0x04, 0x0a
        /*004a*/ 	.short	(.L_15 - .L_14)
	.align		4
.L_14:
        /*004c*/ 	.word	index@(.nv.constant0._Z20Convolution2D_kernelPdS_)
        /*0050*/ 	.short	0x0380
        /*0052*/ 	.short	0x0010


	//----- nvinfo : EIATTR_SW_WAR
	.align		4
.L_15:
        /*0054*/ 	.byte	0x04, 0x36
        /*0056*/ 	.short	(.L_17 - .L_16)
.L_16:
        /*0058*/ 	.word	0x00000008
.L_17:


//--------------------- .nv.callgraph             --------------------------
	.section	.nv.callgraph,"",@"SHT_CUDA_CALLGRAPH"
	.align	4
	.sectionentsize	8
	.align		4
        /*0000*/ 	.word	0x00000000
	.align		4
        /*0004*/ 	.word	0xffffffff
	.align		4
        /*0008*/ 	.word	0x00000000
	.align		4
        /*000c*/ 	.word	0xfffffffe
	.align		4
        /*0010*/ 	.word	0x00000000
	.align		4
        /*0014*/ 	.word	0xfffffffd
	.align		4
        /*0018*/ 	.word	0x00000000
	.align		4
        /*001c*/ 	.word	0xfffffffc


//--------------------- .text._Z20Convolution2D_kernelPdS_ --------------------------
	.section	.text._Z20Convolution2D_kernelPdS_,"ax",@progbits
	.align	128
        .global         _Z20Convolution2D_kernelPdS_
        .type           _Z20Convolution2D_kernelPdS_,@function
        .size           _Z20Convolution2D_kernelPdS_,(.L_x_1 - _Z20Convolution2D_kernelPdS_)
        .other          _Z20Convolution2D_kernelPdS_,@"STO_CUDA_ENTRY STV_DEFAULT"
_Z20Convolution2D_kernelPdS_:
.text._Z20Convolution2D_kernelPdS_:
[----:B------:R-:W-:Y:S01]  /*0000*/  LDC R1, c[0x0][0x37c] ;  /* 0x0000df00ff017b82 */ /* 0x000fe20000000800 */
[----:B------:R-:W0:Y:S07]  /*0010*/  S2R R3, SR_TID.X ;  /* 0x0000000000037919 */ /* 0x000e2e0000002100 */
[----:B------:R-:W0:Y:S01]  /*0020*/  S2UR UR4, SR_CTAID.X ;  /* 0x00000000000479c3 */ /* 0x000e220000002500 */
[----:B------:R-:W1:Y:S07]  /*0030*/  S2R R5, SR_TID.Y ;  /* 0x0000000000057919 */ /* 0x000e6e0000002200 */
[----:B------:R-:W0:Y:S08]  /*0040*/  LDC R10, c[0x0][0x360] ;  /* 0x0000d800ff0a7b82 */ /* 0x000e300000000800 */
[----:B------:R-:W1:Y:S08]  /*0050*/  S2UR UR5, SR_CTAID.Y ;  /* 0x00000000000579c3 */ /* 0x000e700000002600 */
[----:B------:R-:W1:Y:S01]  /*0060*/  LDC R0, c[0x0][0x364] ;  /* 0x0000d900ff007b82 */ /* 0x000e620000000800 */
[----:B0-----:R-:W-:-:S05]  /*0070*/  IMAD R10, R10, UR4, R3 ;  /* 0x000000040a0a7c24 */ /* 0x001fca000f8e0203 */
[----:B------:R-:W-:Y:S01]  /*0080*/  IADD3 R12, PT, PT, R10, -0x1, RZ ;  /* 0xffffffff0a0c7810 */ /* 0x000fe20007ffe0ff */
[----:B-1----:R-:W-:-:S05]  /*0090*/  IMAD R3, R0, UR5, R5 ;  /* 0x0000000500037c24 */ /* 0x002fca000f8e0205 */
[----:B------:R-:W-:-:S04]  /*00a0*/  VIADDMNMX.U32 R0, R3, 0xffffffff, R12, !PT ;  /* 0xffffffff03007846 */ /* 0x000fc8000780000c */
[----:B------:R-:W-:-:S13]  /*00b0*/  ISETP.GT.U32.AND P0, PT, R0, 0x3a95, PT ;  /* 0x00003a950000780c */ /* 0x000fda0003f04070 */
[----:B------:R-:W-:Y:S05]  /*00c0*/  @P0 EXIT ;  /* 0x000000000000094d */ /* 0x000fea0003800000 */
[----:B------:R-:W0:Y:S01]  /*00d0*/  LDC.64 R14, c[0x0][0x380] ;  /* 0x0000e000ff0e7b82 */ /* 0x000e220000000a00 */
[----:B------:R-:W-:Y:S01]  /*00e0*/  HFMA2 R0, -RZ, RZ, 0, 0.82421875 ;  /* 0x00003a98ff007431 */ /* 0x000fe200000001ff */
[----:B------:R-:W1:Y:S04]  /*00f0*/  LDCU.64 UR4, c[0x0][0x358] ;  /* 0x00006b00ff0477ac */ /* 0x000e680008000a00 */
[----:B------:R-:W-:-:S05]  /*0100*/  IMAD R11, R3, R0, -0x3a98 ;  /* 0xffffc568030b7424 */ /* 0x000fca00078e0200 */
[-C--:B------:R-:W-:Y:S02]  /*0110*/  IADD3 R17, PT, PT, R10, R11.reuse, RZ ;  /* 0x0000000b0a117210 */ /* 0x080fe40007ffe0ff */
[----:B------:R-:W-:-:S03]  /*0120*/  IADD3 R13, PT, PT, R12, R11, RZ ;  /* 0x0000000b0c0d7210 */ /* 0x000fc60007ffe0ff */
[----:B0-----:R-:W-:-:S05]  /*0130*/  IMAD.WIDE.U32 R16, R17, 0x8, R14 ;  /* 0x0000000811107825 */ /* 0x001fca00078e000e */
[----:B-1----:R-:W2:Y:S01]  /*0140*/  LDG.E.64 R2, desc[UR4][R16.64] ;  /* 0x0000000410027981 */ /* 0x002ea2000c1e1b00 */
[C-C-:B------:R-:W-:Y:S01]  /*0150*/  IMAD.WIDE.U32 R4, R13.reuse, 0x8, R14.reuse ;  /* 0x000000080d047825 */ /* 0x140fe200078e000e */
[----:B------:R-:W-:Y:S02]  /*0160*/  IADD3 R9, PT, PT, R13, 0x3a98, RZ ;  /* 0x00003a980d097810 */ /* 0x000fe40007ffe0ff */
[----:B------:R-:W3:Y:S04]  /*0170*/  LDG.E.64 R6, desc[UR4][R16.64+0x8] ;  /* 0x0000080410067981 */ /* 0x000ee8000c1e1b00 */
[----:B------:R-:W4:Y:S01]  /*0180*/  LDG.E.64 R4, desc[UR4][R4.64] ;  /* 0x0000000404047981 */ /* 0x000f22000c1e1b00 */
[----:B------:R-:W-:Y:S01]  /*0190*/  IMAD.WIDE.U32 R8, R9, 0x8, R14 ;  /* 0x0000000809087825 */ /* 0x000fe200078e000e */
[----:B------:R-:W-:-:S02]  /*01a0*/  IADD3 R0, PT, PT, R13, 0x3a99, RZ ;  /* 0x00003a990d007810 */ /* 0x000fc40007ffe0ff */
[----:B------:R-:W-:-:S03]  /*01b0*/  IADD3 R13, PT, PT, R11, 0x3a98, RZ ;  /* 0x00003a980b0d7810 */ /* 0x000fc60007ffe0ff */
[----:B------:R-:W5:Y:S01]  /*01c0*/  LDG.E.64 R8, desc[UR4][R8.64] ;  /* 0x0000000408087981 */ /* 0x000f62000c1e1b00 */
[----:B------:R-:W-:Y:S01]  /*01d0*/  IMAD.WIDE.U32 R20, R0, 0x8, R14 ;  /* 0x0000000800147825 */ /* 0x000fe200078e000e */
[----:B------:R-:W-:-:S04]  /*01e0*/  IADD3 R23, PT, PT, R10, R13, RZ ;  /* 0x0000000d0a177210 */ /* 0x000fc80007ffe0ff */
[----:B------:R-:W5:Y:S01]  /*01f0*/  LDG.E.64 R10, desc[UR4][R20.64] ;  /* 0x00000004140a7981 */ /* 0x000f62000c1e1b00 */
[----:B------:R-:W-:Y:S01]  /*0200*/  IMAD.WIDE.U32 R22, R23, 0x8, R14 ;  /* 0x0000000817167825 */ /* 0x000fe200078e000e */
[----:B------:R-:W-:-:S04]  /*0210*/  IADD3 R19, PT, PT, R12, R13, RZ ;  /* 0x0000000d0c137210 */ /* 0x000fc80007ffe0ff */
[----:B------:R-:W5:Y:S01]  /*0220*/  LDG.E.64 R12, desc[UR4][R22.64+0x8] ;  /* 0x00000804160c7981 */ /* 0x000f62000c1e1b00 */
[----:B------:R-:W-:-:S03]  /*0230*/  IMAD.WIDE.U32 R14, R19, 0x8, R14 ;  /* 0x00000008130e7825 */ /* 0x000fc600078e000e */
[----:B------:R-:W5:Y:S04]  /*0240*/  LDG.E.64 R16, desc[UR4][R22.64+0x1d4c0] ;  /* 0x01d4c00416107981 */ /* 0x000f68000c1e1b00 */
[----:B------:R-:W5:Y:S04]  /*0250*/  LDG.E.64 R14, desc[UR4][R14.64+0x1d4c0] ;  /* 0x01d4c0040e0e7981 */ /* 0x000f68000c1e1b00 */
[----:B------:R-:W5:Y:S01]  /*0260*/  LDG.E.64 R18, desc[UR4][R20.64+0x1d4c8] ;  /* 0x01d4c80414127981 */ /* 0x000f62000c1e1b00 */
[----:B------:R-:W-:Y:S01]  /*0270*/  UMOV UR6, 0x9999999a ;  /* 0x9999999a00067882 */ /* 0x000fe20000000000 */
[----:B------:R-:W-:Y:S01]  /*0280*/  UMOV UR7, 0x3fc99999 ;  /* 0x3fc9999900077882 */ /* 0x000fe20000000000 */
[----:B--2---:R-:W-:-:S08]  /*0290*/  DMUL R2, R2, 0.5 ;  /* 0x3fe0000002027828 */ /* 0x004fd00000000000 */
[----:B----4-:R-:W-:Y:S01]  /*02a0*/  DFMA R2, R4, UR6, R2 ;  /* 0x0000000604027c2b */ /* 0x010fe20008000002 */
[----:B------:R-:W-:Y:S01]  /*02b0*/  UMOV UR7, 0x3fe99999 ;  /* 0x3fe9999900077882 */ /* 0x000fe20000000000 */
[----:B------:R-:W0:Y:S06]  /*02c0*/  LDC.64 R4, c[0x0][0x388] ;  /* 0x0000e200ff047b82 */ /* 0x000e2c0000000a00 */
[----:B---3--:R-:W-:Y:S01]  /*02d0*/  DFMA R2, R6, -UR6, R2 ;  /* 0x8000000606027c2b */ /* 0x008fe20008000002 */
[----:B------:R-:W-:Y:S01]  /*02e0*/  UMOV UR6, 0x33333333 ;  /* 0x3333333300067882 */ /* 0x000fe20000000000 */
[----:B------:R-:W-:-:S06]  /*02f0*/  UMOV UR7, 0x3fd33333 ;  /* 0x3fd3333300077882 */ /* 0x000fcc0000000000 */
[----:B-----5:R-:W-:Y:S01]  /*0300*/  DFMA R2, R8, -UR6, R2 ;  /* 0x8000000608027c2b */ /* 0x020fe20008000002 */
[----:B------:R-:W-:-:S07]  /*0310*/  UMOV UR7, 0x3fe33333 ;  /* 0x3fe3333300077882 */ /* 0x000fce0000000000 */
[----:B------:R-:W-:Y:S01]  /*0320*/  DFMA R2, R10, UR6, R2 ;  /* 0x000000060a027c2b */ /* 0x000fe20008000002 */
[----:B------:R-:W-:Y:S01]  /*0330*/  UMOV UR6, 0xcccccccd ;  /* 0xcccccccd00067882 */ /* 0x000fe20000000000 */
[----:B------:R-:W-:-:S06]  /*0340*/  UMOV UR7, 0x3feccccc ;  /* 0x3feccccc00077882 */ /* 0x000fcc0000000000 */
[----:B------:R-:W-:Y:S01]  /*0350*/  DFMA R2, R12, -UR6, R2 ;  /* 0x800000060c027c2b */ /* 0x000fe20008000002 */
[----:B------:R-:W-:Y:S01]  /*0360*/  UMOV UR6, 0x9999999a ;  /* 0x9999999a00067882 */ /* 0x000fe20000000000 */
[----:B------:R-:W-:-:S06]  /*0370*/  UMOV UR7, 0x3fd99999 ;  /* 0x3fd9999900077882 */ /* 0x000fcc0000000000 */
[----:B------:R-:W-:Y:S01]  /*0380*/  DFMA R2, R14, UR6, R2 ;  /* 0x000000060e027c2b */ /* 0x000fe20008000002 */
[----:B------:R-:W-:Y:S01]  /*0390*/  UMOV UR6, 0x66666666 ;  /* 0x6666666600067882 */ /* 0x000fe20000000000 */
[----:B------:R-:W-:-:S06]  /*03a0*/  UMOV UR7, 0x3fe66666 ;  /* 0x3fe6666600077882 */ /* 0x000fcc0000000000 */
[----:B------:R-:W-:Y:S01]  /*03b0*/  DFMA R2, R16, UR6, R2 ;  /* 0x0000000610027c2b */ /* 0x000fe20008000002 */
[----:B------:R-:W-:Y:S01]  /*03c0*/  UMOV UR6, 0x9999999a ;  /* 0x9999999a00067882 */ /* 0x000fe20000000000 */
[----:B------:R-:W-:Y:S01]  /*03d0*/  UMOV UR7, 0x3fb99999 ;  /* 0x3fb9999900077882 */ /* 0x000fe20000000000 */
[----:B0-----:R-:W-:-:S05]  /*03e0*/  IMAD.WIDE.U32 R4, R0, 0x8, R4 ;  /* 0x0000000800047825 */ /* 0x001fca00078e0004 */
[----:B------:R-:W-:-:S07]  /*03f0*/  DFMA R2, R18, UR6, R2 ;  /* 0x0000000612027c2b */ /* 0x000fce0008000002 */
[----:B------:R-:W-:Y:S01]  /*0400*/  STG.E.64 desc[UR4][R4.64], R2 ;  /* 0x0000000204007986 */ /* 0x000fe2000c101b04 */
[----:B------:R-:W-:Y:S05]  /*0410*/  EXIT ;  /* 0x000000000000794d */ /* 0x000fea0003800000 */
.L_x_0:
[----:B------:R-:W-:-:S00]  /*0420*/  BRA `(.L_x_0) ;  /* 0xfffffffc00fc7947 */ /* 0x000fc0000383ffff */
[----:B------:R-:W-:-:S00]  /*0430*/  NOP ;  /* 0x0000000000007918 */ /* 0x000fc00000000000 */
        /* <DEDUP_REMOVED lines=12> */
.L_x_1:


//--------------------- .nv.shared.reserved.0     --------------------------
	.section	.nv.shared.reserved.0,"aw",@nobits
	.weak		__nv_reservedSMEM_offset_0_alias
	.size		__nv_reservedSMEM_offset_0_alias, 0, 64
	.other		__nv_reservedSMEM_offset_0_alias,@"STO_CUDA_RESERVED_SHARED STV_DEFAULT"
__nv_reservedSMEM_offset_0_alias:
	.zero		0
	.zero		64


//--------------------- .nv.constant0._Z20Convolution2D_kernelPdS_ --------------------------
	.section	.nv.constant0._Z20Convolution2D_kernelPdS_,"a",@progbits
	.sectionflags	@""
	.align	4
.nv.constant0._Z20Convolution2D_kernelPdS_:
	.zero		912


//--------------------- SYMBOLS --------------------------

	.type		.nv.reservedSmem.offset0,@object
	.size		.nv.reservedSmem.offset0,0x4
